//
// Generated by NVIDIA NVVM Compiler
//
// Compiler Build ID: CL-36424714
// Cuda compilation tools, release 13.0, V13.0.88
// Based on NVVM 20.0.0
//

.version 9.0
.target sm_100
.address_size 64

	// .globl	_Z6vecGPUPfS_S_ii

.visible .entry _Z6vecGPUPfS_S_ii(
	.param .u64 .ptr .align 1 _Z6vecGPUPfS_S_ii_param_0,
	.param .u64 .ptr .align 1 _Z6vecGPUPfS_S_ii_param_1,
	.param .u64 .ptr .align 1 _Z6vecGPUPfS_S_ii_param_2,
	.param .u32 _Z6vecGPUPfS_S_ii_param_3,
	.param .u32 _Z6vecGPUPfS_S_ii_param_4
)
{
	.reg .pred 	%p<26>;
	.reg .b32 	%r<61>;
	.reg .b32 	%f<61>;
	.reg .b64 	%rd<67>;

	ld.param.u64 	%rd4, [_Z6vecGPUPfS_S_ii_param_0];
	ld.param.u64 	%rd5, [_Z6vecGPUPfS_S_ii_param_1];
	ld.param.u64 	%rd6, [_Z6vecGPUPfS_S_ii_param_2];
	ld.param.u32 	%r37, [_Z6vecGPUPfS_S_ii_param_3];
	ld.param.u32 	%r38, [_Z6vecGPUPfS_S_ii_param_4];
	cvta.to.global.u64 	%rd1, %rd6;
	cvta.to.global.u64 	%rd2, %rd5;
	cvta.to.global.u64 	%rd3, %rd4;
	mov.u32 	%r39, %ctaid.x;
	mov.u32 	%r40, %ntid.x;
	mov.u32 	%r41, %tid.x;
	mad.lo.s32 	%r46, %r39, %r40, %r41;
	setp.lt.s32 	%p1, %r37, 1;
	@%p1 bra 	$L__BB0_38;
	and.b32  	%r2, %r37, 7;
	setp.lt.u32 	%p2, %r37, 8;
	@%p2 bra 	$L__BB0_20;
	and.b32  	%r42, %r37, 2147483640;
	neg.s32 	%r44, %r42;
$L__BB0_3:
	.pragma "nounroll";
	setp.ge.s32 	%p3, %r46, %r38;
	@%p3 bra 	$L__BB0_5;
	mul.wide.s32 	%rd7, %r46, 4;
	add.s64 	%rd8, %rd3, %rd7;
	ld.global.f32 	%f1, [%rd8];
	add.s64 	%rd9, %rd2, %rd7;
	ld.global.f32 	%f2, [%rd9];
	add.s64 	%rd10, %rd1, %rd7;
	ld.global.f32 	%f3, [%rd10];
	fma.rn.f32 	%f4, %f1, %f2, %f3;
	st.global.f32 	[%rd10], %f4;
	add.s32 	%r46, %r46, 1;
$L__BB0_5:
	setp.ge.s32 	%p4, %r46, %r38;
	@%p4 bra 	$L__BB0_7;
	mul.wide.s32 	%rd11, %r46, 4;
	add.s64 	%rd12, %rd3, %rd11;
	ld.global.f32 	%f5, [%rd12];
	add.s64 	%rd13, %rd2, %rd11;
	ld.global.f32 	%f6, [%rd13];
	add.s64 	%rd14, %rd1, %rd11;
	ld.global.f32 	%f7, [%rd14];
	fma.rn.f32 	%f8, %f5, %f6, %f7;
	st.global.f32 	[%rd14], %f8;
	add.s32 	%r46, %r46, 1;
$L__BB0_7:
	setp.ge.s32 	%p5, %r46, %r38;
	@%p5 bra 	$L__BB0_9;
	mul.wide.s32 	%rd15, %r46, 4;
	add.s64 	%rd16, %rd3, %rd15;
	ld.global.f32 	%f9, [%rd16];
	add.s64 	%rd17, %rd2, %rd15;
	ld.global.f32 	%f10, [%rd17];
	add.s64 	%rd18, %rd1, %rd15;
	ld.global.f32 	%f11, [%rd18];
	fma.rn.f32 	%f12, %f9, %f10, %f11;
	st.global.f32 	[%rd18], %f12;
	add.s32 	%r46, %r46, 1;
$L__BB0_9:
	setp.ge.s32 	%p6, %r46, %r38;
	@%p6 bra 	$L__BB0_11;
	mul.wide.s32 	%rd19, %r46, 4;
	add.s64 	%rd20, %rd3, %rd19;
	ld.global.f32 	%f13, [%rd20];
	add.s64 	%rd21, %rd2, %rd19;
	ld.global.f32 	%f14, [%rd21];
	add.s64 	%rd22, %rd1, %rd19;
	ld.global.f32 	%f15, [%rd22];
	fma.rn.f32 	%f16, %f13, %f14, %f15;
	st.global.f32 	[%rd22], %f16;
	add.s32 	%r46, %r46, 1;
$L__BB0_11:
	setp.ge.s32 	%p7, %r46, %r38;
	@%p7 bra 	$L__BB0_13;
	mul.wide.s32 	%rd23, %r46, 4;
	add.s64 	%rd24, %rd3, %rd23;
	ld.global.f32 	%f17, [%rd24];
	add.s64 	%rd25, %rd2, %rd23;
	ld.global.f32 	%f18, [%rd25];
	add.s64 	%rd26, %rd1, %rd23;
	ld.global.f32 	%f19, [%rd26];
	fma.rn.f32 	%f20, %f17, %f18, %f19;
	st.global.f32 	[%rd26], %f20;
	add.s32 	%r46, %r46, 1;
$L__BB0_13:
	setp.ge.s32 	%p8, %r46, %r38;
	@%p8 bra 	$L__BB0_15;
	mul.wide.s32 	%rd27, %r46, 4;
	add.s64 	%rd28, %rd3, %rd27;
	ld.global.f32 	%f21, [%rd28];
	add.s64 	%rd29, %rd2, %rd27;
	ld.global.f32 	%f22, [%rd29];
	add.s64 	%rd30, %rd1, %rd27;
	ld.global.f32 	%f23, [%rd30];
	fma.rn.f32 	%f24, %f21, %f22, %f23;
	st.global.f32 	[%rd30], %f24;
	add.s32 	%r46, %r46, 1;
$L__BB0_15:
	setp.ge.s32 	%p9, %r46, %r38;
	@%p9 bra 	$L__BB0_17;
	mul.wide.s32 	%rd31, %r46, 4;
	add.s64 	%rd32, %rd3, %rd31;
	ld.global.f32 	%f25, [%rd32];
	add.s64 	%rd33, %rd2, %rd31;
	ld.global.f32 	%f26, [%rd33];
	add.s64 	%rd34, %rd1, %rd31;
	ld.global.f32 	%f27, [%rd34];
	fma.rn.f32 	%f28, %f25, %f26, %f27;
	st.global.f32 	[%rd34], %f28;
	add.s32 	%r46, %r46, 1;
$L__BB0_17:
	setp.ge.s32 	%p10, %r46, %r38;
	@%p10 bra 	$L__BB0_19;
	mul.wide.s32 	%rd35, %r46, 4;
	add.s64 	%rd36, %rd3, %rd35;
	ld.global.f32 	%f29, [%rd36];
	add.s64 	%rd37, %rd2, %rd35;
	ld.global.f32 	%f30, [%rd37];
	add.s64 	%rd38, %rd1, %rd35;
	ld.global.f32 	%f31, [%rd38];
	fma.rn.f32 	%f32, %f29, %f30, %f31;
	st.global.f32 	[%rd38], %f32;
	add.s32 	%r46, %r46, 1;
$L__BB0_19:
	add.s32 	%r44, %r44, 8;
	setp.ne.s32 	%p11, %r44, 0;
	@%p11 bra 	$L__BB0_3;
$L__BB0_20:
	setp.eq.s32 	%p12, %r2, 0;
	@%p12 bra 	$L__BB0_38;
	and.b32  	%r24, %r37, 3;
	setp.lt.u32 	%p13, %r2, 4;
	@%p13 bra 	$L__BB0_30;
	setp.ge.s32 	%p14, %r46, %r38;
	@%p14 bra 	$L__BB0_24;
	mul.wide.s32 	%rd39, %r46, 4;
	add.s64 	%rd40, %rd3, %rd39;
	ld.global.f32 	%f33, [%rd40];
	add.s64 	%rd41, %rd2, %rd39;
	ld.global.f32 	%f34, [%rd41];
	add.s64 	%rd42, %rd1, %rd39;
	ld.global.f32 	%f35, [%rd42];
	fma.rn.f32 	%f36, %f33, %f34, %f35;
	st.global.f32 	[%rd42], %f36;
	add.s32 	%r46, %r46, 1;
$L__BB0_24:
	setp.ge.s32 	%p15, %r46, %r38;
	@%p15 bra 	$L__BB0_26;
	mul.wide.s32 	%rd43, %r46, 4;
	add.s64 	%rd44, %rd3, %rd43;
	ld.global.f32 	%f37, [%rd44];
	add.s64 	%rd45, %rd2, %rd43;
	ld.global.f32 	%f38, [%rd45];
	add.s64 	%rd46, %rd1, %rd43;
	ld.global.f32 	%f39, [%rd46];
	fma.rn.f32 	%f40, %f37, %f38, %f39;
	st.global.f32 	[%rd46], %f40;
	add.s32 	%r46, %r46, 1;
$L__BB0_26:
	setp.ge.s32 	%p16, %r46, %r38;
	@%p16 bra 	$L__BB0_28;
	mul.wide.s32 	%rd47, %r46, 4;
	add.s64 	%rd48, %rd3, %rd47;
	ld.global.f32 	%f41, [%rd48];
	add.s64 	%rd49, %rd2, %rd47;
	ld.global.f32 	%f42, [%rd49];
	add.s64 	%rd50, %rd1, %rd47;
	ld.global.f32 	%f43, [%rd50];
	fma.rn.f32 	%f44, %f41, %f42, %f43;
	st.global.f32 	[%rd50], %f44;
	add.s32 	%r46, %r46, 1;
$L__BB0_28:
	setp.ge.s32 	%p17, %r46, %r38;
	@%p17 bra 	$L__BB0_30;
	mul.wide.s32 	%rd51, %r46, 4;
	add.s64 	%rd52, %rd3, %rd51;
	ld.global.f32 	%f45, [%rd52];
	add.s64 	%rd53, %rd2, %rd51;
	ld.global.f32 	%f46, [%rd53];
	add.s64 	%rd54, %rd1, %rd51;
	ld.global.f32 	%f47, [%rd54];
	fma.rn.f32 	%f48, %f45, %f46, %f47;
	st.global.f32 	[%rd54], %f48;
	add.s32 	%r46, %r46, 1;
$L__BB0_30:
	setp.eq.s32 	%p18, %r24, 0;
	@%p18 bra 	$L__BB0_38;
	setp.eq.s32 	%p19, %r24, 1;
	@%p19 bra 	$L__BB0_36;
	setp.ge.s32 	%p20, %r46, %r38;
	@%p20 bra 	$L__BB0_34;
	mul.wide.s32 	%rd55, %r46, 4;
	add.s64 	%rd56, %rd3, %rd55;
	ld.global.f32 	%f49, [%rd56];
	add.s64 	%rd57, %rd2, %rd55;
	ld.global.f32 	%f50, [%rd57];
	add.s64 	%rd58, %rd1, %rd55;
	ld.global.f32 	%f51, [%rd58];
	fma.rn.f32 	%f52, %f49, %f50, %f51;
	st.global.f32 	[%rd58], %f52;
	add.s32 	%r46, %r46, 1;
$L__BB0_34:
	setp.ge.s32 	%p21, %r46, %r38;
	@%p21 bra 	$L__BB0_36;
	mul.wide.s32 	%rd59, %r46, 4;
	add.s64 	%rd60, %rd3, %rd59;
	ld.global.f32 	%f53, [%rd60];
	add.s64 	%rd61, %rd2, %rd59;
	ld.global.f32 	%f54, [%rd61];
	add.s64 	%rd62, %rd1, %rd59;
	ld.global.f32 	%f55, [%rd62];
	fma.rn.f32 	%f56, %f53, %f54, %f55;
	st.global.f32 	[%rd62], %f56;
	add.s32 	%r46, %r46, 1;
$L__BB0_36:
	and.b32  	%r43, %r37, 1;
	setp.eq.b32 	%p22, %r43, 1;
	not.pred 	%p23, %p22;
	setp.ge.s32 	%p24, %r46, %r38;
	or.pred  	%p25, %p23, %p24;
	@%p25 bra 	$L__BB0_38;
	mul.wide.s32 	%rd63, %r46, 4;
	add.s64 	%rd64, %rd3, %rd63;
	ld.global.f32 	%f57, [%rd64];
	add.s64 	%rd65, %rd2, %rd63;
	ld.global.f32 	%f58, [%rd65];
	add.s64 	%rd66, %rd1, %rd63;
	ld.global.f32 	%f59, [%rd66];
	fma.rn.f32 	%f60, %f57, %f58, %f59;
	st.global.f32 	[%rd66], %f60;
$L__BB0_38:
	ret;

}


// ===== COMPILED SASS (sm_100) =====

	.target	sm_100

	.elftype	@"ET_EXEC"


//--------------------- .note.nv.tkinfo           --------------------------
	.section	.note.nv.tkinfo,"",@"SHT_NOTE"
	.sectionflags	@"SHF_NOTE_NV_TKINFO"
	.tkinfo
        /*0018*/ 	.word	0x00000002
        /*0030*/ 	.string	""
        /*0030*/ 	.string	"ptxas"
        /*0030*/ 	.string	"Cuda compilation tools, release 13.0, V13.0.88"
        /*0030*/ 	.string	"Build cuda_13.0.r13.0/compiler.36424714_0"
        /*0030*/ 	.string	"-arch sm_100 -m 64 "



//--------------------- .note.nv.cuinfo           --------------------------
	.section	.note.nv.cuinfo,"",@"SHT_NOTE"
	.sectionflags	@"SHF_NOTE_NV_CUINFO"
        /*0018*/ 	.short	0x0002
        /*001a*/ 	.short	0x0064
        /*001c*/ 	.short	0x0082
	.zero		2


//--------------------- .nv.info                  --------------------------
	.section	.nv.info,"",@"SHT_CUDA_INFO"
	.align	4


	//----- nvinfo : EIATTR_REGCOUNT
	.align		4
        /*0000*/ 	.byte	0x04, 0x2f
        /*0002*/ 	.short	(.L_1 - .L_0)
	.align		4
.L_0:
        /*0004*/ 	.word	index@(_Z6vecGPUPfS_S_ii)
        /*0008*/ 	.word	0x00000014


	//----- nvinfo : EIATTR_FRAME_SIZE
	.align		4
.L_1:
        /*000c*/ 	.byte	0x04, 0x11
        /*000e*/ 	.short	(.L_3 - .L_2)
	.align		4
.L_2:
        /*0010*/ 	.word	index@(_Z6vecGPUPfS_S_ii)
        /*0014*/ 	.word	0x00000000


	//----- nvinfo : EIATTR_MIN_STACK_SIZE
	.align		4
.L_3:
        /*0018*/ 	.byte	0x04, 0x12
        /*001a*/ 	.short	(.L_5 - .L_4)
	.align		4
.L_4:
        /*001c*/ 	.word	index@(_Z6vecGPUPfS_S_ii)
        /*0020*/ 	.word	0x00000000
.L_5:


//--------------------- .nv.compat                --------------------------
	.section	.nv.compat,"",@"SHT_CUDA_COMPAT_INFO"
	.align	4
        /*0000*/ 	.byte	0x02, 0x09, 0x00, 0x00, 0x02, 0x02, 0x01, 0x00, 0x02, 0x05, 0x05, 0x00, 0x03, 0x07, 0x01, 0x01
        /*0010*/ 	.byte	0x02, 0x03, 0x00, 0x00, 0x02, 0x06, 0x01, 0x00, 0x04, 0x0b, 0x08, 0x00, 0x09, 0x00, 0x00, 0x00
        /*0020*/ 	.byte	0x00, 0x00, 0x00, 0x00


//--------------------- .nv.info._Z6vecGPUPfS_S_ii --------------------------
	.section	.nv.info._Z6vecGPUPfS_S_ii,"",@"SHT_CUDA_INFO"
	.sectionflags	@""
	.align	4


	//----- nvinfo : EIATTR_CUDA_API_VERSION
	.align		4
        /*0000*/ 	.byte	0x04, 0x37
        /*0002*/ 	.short	(.L_7 - .L_6)
.L_6:
        /*0004*/ 	.word	0x00000082


	//----- nvinfo : EIATTR_KPARAM_INFO
	.align		4
.L_7:
        /*0008*/ 	.byte	0x04, 0x17
        /*000a*/ 	.short	(.L_9 - .L_8)
.L_8:
        /*000c*/ 	.word	0x00000000
        /*0010*/ 	.short	0x0004
        /*0012*/ 	.short	0x001c
        /*0014*/ 	.byte	0x00, 0xf0, 0x11, 0x00


	//----- nvinfo : EIATTR_KPARAM_INFO
	.align		4
.L_9:
        /*0018*/ 	.byte	0x04, 0x17
        /*001a*/ 	.short	(.L_11 - .L_10)
.L_10:
        /*001c*/ 	.word	0x00000000
        /*0020*/ 	.short	0x0003
        /*0022*/ 	.short	0x0018
        /*0024*/ 	.byte	0x00, 0xf0, 0x11, 0x00


	//----- nvinfo : EIATTR_KPARAM_INFO
	.align		4
.L_11:
        /*0028*/ 	.byte	0x04, 0x17
        /*002a*/ 	.short	(.L_13 - .L_12)
.L_12:
        /*002c*/ 	.word	0x00000000
        /*0030*/ 	.short	0x0002
        /*0032*/ 	.short	0x0010
        /*0034*/ 	.byte	0x00, 0xf5, 0x21, 0x00


	//----- nvinfo : EIATTR_KPARAM_INFO
	.align		4
.L_13:
        /*0038*/ 	.byte	0x04, 0x17
        /*003a*/ 	.short	(.L_15 - .L_14)
.L_14:
        /*003c*/ 	.word	0x00000000
        /*0040*/ 	.short	0x0001
        /*0042*/ 	.short	0x0008
        /*0044*/ 	.byte	0x00, 0xf5, 0x21, 0x00


	//----- nvinfo : EIATTR_KPARAM_INFO
	.align		4
.L_15:
        /*0048*/ 	.byte	0x04, 0x17
        /*004a*/ 	.short	(.L_17 - .L_16)
.L_16:
        /*004c*/ 	.word	0x00000000
        /*0050*/ 	.short	0x0000
        /*0052*/ 	.short	0x0000
        /*0054*/ 	.byte	0x00, 0xf5, 0x21, 0x00


	//----- nvinfo : EIATTR_SPARSE_MMA_MASK
	.align		4
.L_17:
        /*0058*/ 	.byte	0x03, 0x50
        /*005a*/ 	.short	0x0000


	//----- nvinfo : EIATTR_MAXREG_COUNT
	.align		4
        /*005c*/ 	.byte	0x03, 0x1b
        /*005e*/ 	.short	0x00ff


	//----- nvinfo : EIATTR_MERCURY_ISA_VERSION
	.align		4
        /*0060*/ 	.byte	0x03, 0x5f
        /*0062*/ 	.short	0x0101


	//----- nvinfo : EIATTR_VRC_CTA_INIT_COUNT
	.align		4
        /*0064*/ 	.byte	0x02, 0x4a
	.zero		1
	.zero		1


	//----- nvinfo : EIATTR_EXIT_INSTR_OFFSETS
	.align		4
        /*0068*/ 	.byte	0x04, 0x1c
        /*006a*/ 	.short	(.L_19 - .L_18)


	//   ....[0]....
.L_18:
        /*006c*/ 	.word	0x00000060


	//   ....[1]....
        /*0070*/ 	.word	0x00000750


	//   ....[2]....
        /*0074*/ 	.word	0x00000ba0


	//   ....[3]....
        /*0078*/ 	.word	0x00000e00


	//   ....[4]....
        /*007c*/ 	.word	0x00000ec0


	//----- nvinfo : EIATTR_CRS_STACK_SIZE
	.align		4
.L_19:
        /*0080*/ 	.byte	0x04, 0x1e
        /*0082*/ 	.short	(.L_21 - .L_20)
.L_20:
        /*0084*/ 	.word	0x00000000


	//----- nvinfo : EIATTR_CBANK_PARAM_SIZE
	.align		4
.L_21:
        /*0088*/ 	.byte	0x03, 0x19
        /*008a*/ 	.short	0x0020


	//----- nvinfo : EIATTR_PARAM_CBANK
	.align		4
        /*008c*/ 	.byte	0x04, 0x0a
        /*008e*/ 	.short	(.L_23 - .L_22)
	.align		4
.L_22:
        /*0090*/ 	.word	index@(.nv.constant0._Z6vecGPUPfS_S_ii)
        /*0094*/ 	.short	0x0380
        /*0096*/ 	.short	0x0020


	//----- nvinfo : EIATTR_SW_WAR
	.align		4
.L_23:
        /*0098*/ 	.byte	0x04, 0x36
        /*009a*/ 	.short	(.L_25 - .L_24)
.L_24:
        /*009c*/ 	.word	0x00000008
.L_25:


//--------------------- .nv.callgraph             --------------------------
	.section	.nv.callgraph,"",@"SHT_CUDA_CALLGRAPH"
	.align	4
	.sectionentsize	8
	.align		4
        /*0000*/ 	.word	0x00000000
	.align		4
        /*0004*/ 	.word	0xffffffff
	.align		4
        /*0008*/ 	.word	0x00000000
	.align		4
        /*000c*/ 	.word	0xfffffffe
	.align		4
        /*0010*/ 	.word	0x00000000
	.align		4
        /*0014*/ 	.word	0xfffffffd
	.align		4
        /*0018*/ 	.word	0x00000000
	.align		4
        /*001c*/ 	.word	0xfffffffc


//--------------------- .text._Z6vecGPUPfS_S_ii   --------------------------
	.section	.text._Z6vecGPUPfS_S_ii,"ax",@progbits
	.align	128
        .global         _Z6vecGPUPfS_S_ii
        .type           _Z6vecGPUPfS_S_ii,@function
        .size           _Z6vecGPUPfS_S_ii,(.L_x_19 - _Z6vecGPUPfS_S_ii)
        .other          _Z6vecGPUPfS_S_ii,@"STO_CUDA_ENTRY STV_DEFAULT"
_Z6vecGPUPfS_S_ii:
.text._Z6vecGPUPfS_S_ii:
[----:B------:R-:W-:Y:S08]  /*0000*/  LDC R1, c[0x0][0x37c] ;  /* 0x0000df00ff017b82 */ /* 0x000ff00000000800 */
[----:B------:R-:W0:Y:S01]  /*0010*/  LDC R8, c[0x0][0x398] ;  /* 0x0000e600ff087b82 */ /* 0x000e220000000800 */
[----:B------:R-:W1:Y:S07]  /*0020*/  S2R R3, SR_TID.X ;  /* 0x0000000000037919 */ /* 0x000e6e0000002100 */
[----:B------:R-:W2:Y:S08]  /*0030*/  LDC R0, c[0x0][0x360] ;  /* 0x0000d800ff007b82 */ /* 0x000eb00000000800 */
[----:B------:R-:W3:Y:S01]  /*0040*/  S2UR UR4, SR_CTAID.X ;  /* 0x00000000000479c3 */ /* 0x000ee20000002500 */
[----:B0-----:R-:W-:-:S13]  /*0050*/  ISETP.GE.AND P0, PT, R8, 0x1, PT ;  /* 0x000000010800780c */ /* 0x001fda0003f06270 */
[----:B-123--:R-:W-:Y:S05]  /*0060*/  @!P0 EXIT ;  /* 0x000000000000894d */ /* 0x00efea0003800000 */
[----:B------:R-:W-:Y:S01]  /*0070*/  ISETP.GE.U32.AND P0, PT, R8, 0x8, PT ;  /* 0x000000080800780c */ /* 0x000fe20003f06070 */
[----:B------:R-:W0:Y:S01]  /*0080*/  LDCU.64 UR6, c[0x0][0x358] ;  /* 0x00006b00ff0677ac */ /* 0x000e220008000a00 */
[----:B------:R-:W-:Y:S01]  /*0090*/  IMAD R0, R0, UR4, R3 ;  /* 0x0000000400007c24 */ /* 0x000fe2000f8e0203 */
[----:B------:R-:W-:-:S10]  /*00a0*/  LOP3.LUT R9, R8, 0x7, RZ, 0xc0, !PT ;  /* 0x0000000708097812 */ /* 0x000fd400078ec0ff */
[----:B------:R-:W-:Y:S05]  /*00b0*/  @!P0 BRA `(.L_x_0) ;  /* 0x0000000400a08947 */ /* 0x000fea0003800000 */
[----:B------:R-:W1:Y:S01]  /*00c0*/  LDC.64 R2, c[0x0][0x390] ;  /* 0x0000e400ff027b82 */ /* 0x000e620000000a00 */
[----:B------:R-:W-:Y:S01]  /*00d0*/  LOP3.LUT R8, R8, 0x7ffffff8, RZ, 0xc0, !PT ;  /* 0x7ffffff808087812 */ /* 0x000fe200078ec0ff */
[----:B------:R-:W2:Y:S03]  /*00e0*/  LDCU UR4, c[0x0][0x39c] ;  /* 0x00007380ff0477ac */ /* 0x000ea60008000800 */
[----:B------:R-:W-:-:S03]  /*00f0*/  IADD3 R8, PT, PT, -R8, RZ, RZ ;  /* 0x000000ff08087210 */ /* 0x000fc60007ffe1ff */
[----:B------:R-:W3:Y:S08]  /*0100*/  LDC.64 R4, c[0x0][0x380] ;  /* 0x0000e000ff047b82 */ /* 0x000ef00000000a00 */
[----:B------:R-:W4:Y:S02]  /*0110*/  LDC.64 R6, c[0x0][0x388] ;  /* 0x0000e200ff067b82 */ /* 0x000f240000000a00 */
.L_x_10:
[----:B--2---:R-:W-:Y:S01]  /*0120*/  ISETP.GE.AND P1, PT, R0, UR4, PT ;  /* 0x0000000400007c0c */ /* 0x004fe2000bf26270 */
[----:B------:R-:W-:Y:S01]  /*0130*/  BSSY.RECONVERGENT B0, `(.L_x_1) ;  /* 0x000005e000007945 */ /* 0x000fe20003800200 */
[----:B------:R-:W-:-:S03]  /*0140*/  IADD3 R8, PT, PT, R8, 0x8, RZ ;  /* 0x0000000808087810 */ /* 0x000fc60007ffe0ff */
[----:B------:R-:W-:Y:S01]  /*0150*/  BSSY.RELIABLE B1, `(.L_x_2) ;  /* 0x0000052000017945 */ /* 0x000fe20003800100 */
[----:B------:R-:W-:-:S07]  /*0160*/  ISETP.NE.AND P0, PT, R8, RZ, PT ;  /* 0x000000ff0800720c */ /* 0x000fce0003f05270 */
[----:B-1-3--:R-:W-:Y:S06]  /*0170*/  @P1 BRA `(.L_x_3) ;  /* 0x0000000000501947 */ /* 0x00afec0003800000 */
[----:B---3--:R-:W-:-:S04]  /*0180*/  IMAD.WIDE R10, R0, 0x4, R4 ;  /* 0x00000004000a7825 */ /* 0x008fc800078e0204 */
[C---:B----4-:R-:W-:Y:S02]  /*0190*/  IMAD.WIDE R12, R0.reuse, 0x4, R6 ;  /* 0x00000004000c7825 */ /* 0x050fe400078e0206 */
[----:B0-----:R-:W2:Y:S02]  /*01a0*/  LDG.E R10, desc[UR6][R10.64] ;  /* 0x000000060a0a7981 */ /* 0x001ea4000c1e1900 */
[C---:B-1----:R-:W-:Y:S02]  /*01b0*/  IMAD.WIDE R14, R0.reuse, 0x4, R2 ;  /* 0x00000004000e7825 */ /* 0x042fe400078e0202 */
[----:B------:R-:W2:Y:S04]  /*01c0*/  LDG.E R13, desc[UR6][R12.64] ;  /* 0x000000060c0d7981 */ /* 0x000ea8000c1e1900 */
[----:B------:R-:W2:Y:S01]  /*01d0*/  LDG.E R17, desc[UR6][R14.64] ;  /* 0x000000060e117981 */ /* 0x000ea2000c1e1900 */
[----:B------:R-:W-:-:S04]  /*01e0*/  IADD3 R0, PT, PT, R0, 0x1, RZ ;  /* 0x0000000100007810 */ /* 0x000fc80007ffe0ff */
[----:B------:R-:W-:Y:S01]  /*01f0*/  ISETP.GE.AND P1, PT, R0, UR4, PT ;  /* 0x0000000400007c0c */ /* 0x000fe2000bf26270 */
[----:B--2---:R-:W-:-:S05]  /*0200*/  FFMA R17, R10, R13, R17 ;  /* 0x0000000d0a117223 */ /* 0x004fca0000000011 */
[----:B------:R0:W-:Y:S07]  /*0210*/  STG.E desc[UR6][R14.64], R17 ;  /* 0x000000110e007986 */ /* 0x0001ee000c101906 */
[----:B------:R-:W-:Y:S05]  /*0220*/  @P1 BRA `(.L_x_4) ;  /* 0x0000000000501947 */ /* 0x000fea0003800000 */
[----:B------:R-:W-:-:S04]  /*0230*/  IMAD.WIDE R10, R0, 0x4, R4 ;  /* 0x00000004000a7825 */ /* 0x000fc800078e0204 */
[C---:B------:R-:W-:Y:S02]  /*0240*/  IMAD.WIDE R12, R0.reuse, 0x4, R6 ;  /* 0x00000004000c7825 */ /* 0x040fe400078e0206 */
[----:B------:R-:W2:Y:S02]  /*0250*/  LDG.E R10, desc[UR6][R10.64] ;  /* 0x000000060a0a7981 */ /* 0x000ea4000c1e1900 */
[C---:B0-----:R-:W-:Y:S02]  /*0260*/  IMAD.WIDE R14, R0.reuse, 0x4, R2 ;  /* 0x00000004000e7825 */ /* 0x041fe400078e0202 */
[----:B------:R-:W2:Y:S04]  /*0270*/  LDG.E R13, desc[UR6][R12.64] ;  /* 0x000000060c0d7981 */ /* 0x000ea8000c1e1900 */
[----:B------:R-:W2:Y:S01]  /*0280*/  LDG.E R17, desc[UR6][R14.64] ;  /* 0x000000060e117981 */ /* 0x000ea2000c1e1900 */
[----:B------:R-:W-:Y:S01]  /*0290*/  IADD3 R0, PT, PT, R0, 0x1, RZ ;  /* 0x0000000100007810 */ /* 0x000fe20007ffe0ff */
[----:B--2---:R-:W-:-:S05]  /*02a0*/  FFMA R17, R10, R13, R17 ;  /* 0x0000000d0a117223 */ /* 0x004fca0000000011 */
[----:B------:R2:W-:Y:S02]  /*02b0*/  STG.E desc[UR6][R14.64], R17 ;  /* 0x000000110e007986 */ /* 0x0005e4000c101906 */
.L_x_3:
[----:B------:R-:W-:-:S13]  /*02c0*/  ISETP.GE.AND P1, PT, R0, UR4, PT ;  /* 0x0000000400007c0c */ /* 0x000fda000bf26270 */
[----:B------:R-:W-:Y:S05]  /*02d0*/  @P1 BRA `(.L_x_5) ;  /* 0x0000000000501947 */ /* 0x000fea0003800000 */
[----:B---3--:R-:W-:-:S04]  /*02e0*/  IMAD.WIDE R10, R0, 0x4, R4 ;  /* 0x00000004000a7825 */ /* 0x008fc800078e0204 */
[C---:B----4-:R-:W-:Y:S02]  /*02f0*/  IMAD.WIDE R12, R0.reuse, 0x4, R6 ;  /* 0x00000004000c7825 */ /* 0x050fe400078e0206 */
[----:B0-----:R-:W3:Y:S02]  /*0300*/  LDG.E R10, desc[UR6][R10.64] ;  /* 0x000000060a0a7981 */ /* 0x001ee4000c1e1900 */
[C---:B-12---:R-:W-:Y:S02]  /*0310*/  IMAD.WIDE R14, R0.reuse, 0x4, R2 ;  /* 0x00000004000e7825 */ /* 0x046fe400078e0202 */
[----:B------:R-:W3:Y:S04]  /*0320*/  LDG.E R13, desc[UR6][R12.64] ;  /* 0x000000060c0d7981 */ /* 0x000ee8000c1e1900 */
[----:B------:R-:W3:Y:S01]  /*0330*/  LDG.E R17, desc[UR6][R14.64] ;  /* 0x000000060e117981 */ /* 0x000ee2000c1e1900 */
[----:B------:R-:W-:Y:S01]  /*0340*/  IADD3 R0, PT, PT, R0, 0x1, RZ ;  /* 0x0000000100007810 */ /* 0x000fe20007ffe0ff */
[----:B---3--:R-:W-:-:S05]  /*0350*/  FFMA R17, R10, R13, R17 ;  /* 0x0000000d0a117223 */ /* 0x008fca0000000011 */
[----:B------:R1:W-:Y:S02]  /*0360*/  STG.E desc[UR6][R14.64], R17 ;  /* 0x000000110e007986 */ /* 0x0003e4000c101906 */
.L_x_4:
[----:B------:R-:W-:-:S13]  /*0370*/  ISETP.GE.AND P1, PT, R0, UR4, PT ;  /* 0x0000000400007c0c */ /* 0x000fda000bf26270 */
[----:B------:R-:W-:Y:S05]  /*0380*/  @P1 BRA `(.L_x_6) ;  /* 0x0000000000501947 */ /* 0x000fea0003800000 */
[----:B------:R-:W-:-:S04]  /*0390*/  IMAD.WIDE R10, R0, 0x4, R4 ;  /* 0x00000004000a7825 */ /* 0x000fc800078e0204 */
[C---:B------:R-:W-:Y:S02]  /*03a0*/  IMAD.WIDE R12, R0.reuse, 0x4, R6 ;  /* 0x00000004000c7825 */ /* 0x040fe400078e0206 */
[----:B------:R-:W2:Y:S02]  /*03b0*/  LDG.E R10, desc[UR6][R10.64] ;  /* 0x000000060a0a7981 */ /* 0x000ea4000c1e1900 */
[C---:B01----:R-:W-:Y:S02]  /*03c0*/  IMAD.WIDE R14, R0.reuse, 0x4, R2 ;  /* 0x00000004000e7825 */ /* 0x043fe400078e0202 */
[----:B------:R-:W2:Y:S04]  /*03d0*/  LDG.E R13, desc[UR6][R12.64] ;  /* 0x000000060c0d7981 */ /* 0x000ea8000c1e1900 */
[----:B------:R-:W2:Y:S01]  /*03e0*/  LDG.E R17, desc[UR6][R14.64] ;  /* 0x000000060e117981 */ /* 0x000ea2000c1e1900 */
[----:B------:R-:W-:Y:S01]  /*03f0*/  IADD3 R0, PT, PT, R0, 0x1, RZ ;  /* 0x0000000100007810 */ /* 0x000fe20007ffe0ff */
[----:B--2---:R-:W-:-:S05]  /*0400*/  FFMA R17, R10, R13, R17 ;  /* 0x0000000d0a117223 */ /* 0x004fca0000000011 */
[----:B------:R0:W-:Y:S02]  /*0410*/  STG.E desc[UR6][R14.64], R17 ;  /* 0x000000110e007986 */ /* 0x0001e4000c101906 */
.L_x_5:
        /* <DEDUP_REMOVED lines=11> */
.L_x_6:
[----:B------:R-:W-:-:S13]  /*04d0*/  ISETP.GE.AND P1, PT, R0, UR4, PT ;  /* 0x0000000400007c0c */ /* 0x000fda000bf26270 */
[----:B------:R-:W-:Y:S05]  /*04e0*/  @P1 BRA `(.L_x_8) ;  /* 0x0000000000541947 */ /* 0x000fea0003800000 */
[----:B------:R-:W-:-:S04]  /*04f0*/  IMAD.WIDE R10, R0, 0x4, R4 ;  /* 0x00000004000a7825 */ /* 0x000fc800078e0204 */
[C---:B------:R-:W-:Y:S02]  /*0500*/  IMAD.WIDE R12, R0.reuse, 0x4, R6 ;  /* 0x00000004000c7825 */ /* 0x040fe400078e0206 */
[----:B------:R-:W3:Y:S02]  /*0510*/  LDG.E R10, desc[UR6][R10.64] ;  /* 0x000000060a0a7981 */ /* 0x000ee4000c1e1900 */
[C---:B012---:R-:W-:Y:S02]  /*0520*/  IMAD.WIDE R14, R0.reuse, 0x4, R2 ;  /* 0x00000004000e7825 */ /* 0x047fe400078e0202 */
[----:B------:R-:W3:Y:S04]  /*0530*/  LDG.E R13, desc[UR6][R12.64] ;  /* 0x000000060c0d7981 */ /* 0x000ee8000c1e1900 */
[----:B------:R-:W3:Y:S01]  /*0540*/  LDG.E R17, desc[UR6][R14.64] ;  /* 0x000000060e117981 */ /* 0x000ee2000c1e1900 */
[----:B------:R-:W-:Y:S01]  /*0550*/  IADD3 R0, PT, PT, R0, 0x1, RZ ;  /* 0x0000000100007810 */ /* 0x000fe20007ffe0ff */
[----:B---3--:R-:W-:-:S05]  /*0560*/  FFMA R17, R10, R13, R17 ;  /* 0x0000000d0a117223 */ /* 0x008fca0000000011 */
[----:B------:R0:W-:Y:S02]  /*0570*/  STG.E desc[UR6][R14.64], R17 ;  /* 0x000000110e007986 */ /* 0x0001e4000c101906 */
.L_x_7:
[----:B------:R-:W-:-:S13]  /*0580*/  ISETP.GE.AND P1, PT, R0, UR4, PT ;  /* 0x0000000400007c0c */ /* 0x000fda000bf26270 */
[----:B------:R-:W-:Y:S05]  /*0590*/  @P1 BREAK.RELIABLE B1 ;  /* 0x0000000000011942 */ /* 0x000fea0003800100 */
        /* <DEDUP_REMOVED lines=10> */
.L_x_8:
[----:B------:R-:W-:-:S13]  /*0640*/  ISETP.GE.AND P1, PT, R0, UR4, PT ;  /* 0x0000000400007c0c */ /* 0x000fda000bf26270 */
[----:B------:R-:W-:Y:S05]  /*0650*/  @P1 BREAK.RELIABLE B1 ;  /* 0x0000000000011942 */ /* 0x000fea0003800100 */
[----:B------:R-:W-:Y:S05]  /*0660*/  @P1 BRA `(.L_x_9) ;  /* 0x0000000000281947 */ /* 0x000fea0003800000 */
[----:B------:R-:W-:Y:S05]  /*0670*/  BSYNC.RELIABLE B1 ;  /* 0x0000000000017941 */ /* 0x000fea0003800100 */
.L_x_2:
[----:B------:R-:W-:-:S04]  /*0680*/  IMAD.WIDE R10, R0, 0x4, R4 ;  /* 0x00000004000a7825 */ /* 0x000fc800078e0204 */
[C---:B------:R-:W-:Y:S02]  /*0690*/  IMAD.WIDE R12, R0.reuse, 0x4, R6 ;  /* 0x00000004000c7825 */ /* 0x040fe400078e0206 */
[----:B------:R-:W4:Y:S02]  /*06a0*/  LDG.E R10, desc[UR6][R10.64] ;  /* 0x000000060a0a7981 */ /* 0x000f24000c1e1900 */
[C---:B0123--:R-:W-:Y:S02]  /*06b0*/  IMAD.WIDE R14, R0.reuse, 0x4, R2 ;  /* 0x00000004000e7825 */ /* 0x04ffe400078e0202 */
[----:B------:R-:W4:Y:S04]  /*06c0*/  LDG.E R13, desc[UR6][R12.64] ;  /* 0x000000060c0d7981 */ /* 0x000f28000c1e1900 */
[----:B------:R-:W4:Y:S01]  /*06d0*/  LDG.E R17, desc[UR6][R14.64] ;  /* 0x000000060e117981 */ /* 0x000f22000c1e1900 */
[----:B------:R-:W-:Y:S01]  /*06e0*/  IADD3 R0, PT, PT, R0, 0x1, RZ ;  /* 0x0000000100007810 */ /* 0x000fe20007ffe0ff */
[----:B----4-:R-:W-:-:S05]  /*06f0*/  FFMA R17, R10, R13, R17 ;  /* 0x0000000d0a117223 */ /* 0x010fca0000000011 */
[----:B------:R0:W-:Y:S02]  /*0700*/  STG.E desc[UR6][R14.64], R17 ;  /* 0x000000110e007986 */ /* 0x0001e4000c101906 */
.L_x_9:
[----:B0-----:R-:W-:Y:S05]  /*0710*/  BSYNC.RECONVERGENT B0 ;  /* 0x0000000000007941 */ /* 0x001fea0003800200 */
.L_x_1:
[----:B------:R-:W-:Y:S05]  /*0720*/  WARPSYNC.ALL ;  /* 0x0000000000007948 */ /* 0x000fea0003800000 */
[----:B------:R-:W-:Y:S05]  /*0730*/  @P0 BRA `(.L_x_10) ;  /* 0xfffffff800780947 */ /* 0x000fea000383ffff */
.L_x_0:
[----:B------:R-:W-:-:S13]  /*0740*/  ISETP.NE.AND P0, PT, R9, RZ, PT ;  /* 0x000000ff0900720c */ /* 0x000fda0003f05270 */
[----:B0-----:R-:W-:Y:S05]  /*0750*/  @!P0 EXIT ;  /* 0x000000000000894d */ /* 0x001fea0003800000 */
[----:B-1----:R-:W0:Y:S01]  /*0760*/  LDC R2, c[0x0][0x398] ;  /* 0x0000e600ff027b82 */ /* 0x002e220000000800 */
[----:B------:R-:W-:Y:S02]  /*0770*/  ISETP.GE.U32.AND P0, PT, R9, 0x4, PT ;  /* 0x000000040900780c */ /* 0x000fe40003f06070 */
[----:B0-----:R-:W-:-:S11]  /*0780*/  LOP3.LUT R3, R2, 0x3, RZ, 0xc0, !PT ;  /* 0x0000000302037812 */ /* 0x001fd600078ec0ff */
[----:B------:R-:W-:Y:S05]  /*0790*/  @!P0 BRA `(.L_x_11) ;  /* 0x0000000000fc8947 */ /* 0x000fea0003800000 */
[----:B------:R-:W0:Y:S01]  /*07a0*/  LDCU UR4, c[0x0][0x39c] ;  /* 0x00007380ff0477ac */ /* 0x000e220008000800 */
[----:B------:R-:W-:Y:S04]  /*07b0*/  BSSY.RECONVERGENT B0, `(.L_x_11) ;  /* 0x000003d000007945 */ /* 0x000fe80003800200 */
[----:B------:R-:W-:Y:S01]  /*07c0*/  BSSY.RELIABLE B1, `(.L_x_12) ;  /* 0x000002f000017945 */ /* 0x000fe20003800100 */
[----:B0-----:R-:W-:-:S13]  /*07d0*/  ISETP.GE.AND P0, PT, R0, UR4, PT ;  /* 0x0000000400007c0c */ /* 0x001fda000bf06270 */
[----:B------:R-:W-:Y:S05]  /*07e0*/  @P0 BRA `(.L_x_13) ;  /* 0x0000000000680947 */ /* 0x000fea0003800000 */
[----:B---3--:R-:W0:Y:S08]  /*07f0*/  LDC.64 R4, c[0x0][0x380] ;  /* 0x0000e000ff047b82 */ /* 0x008e300000000a00 */
[----:B----4-:R-:W1:Y:S08]  /*0800*/  LDC.64 R6, c[0x0][0x388] ;  /* 0x0000e200ff067b82 */ /* 0x010e700000000a00 */
[----:B------:R-:W3:Y:S01]  /*0810*/  LDC.64 R8, c[0x0][0x390] ;  /* 0x0000e400ff087b82 */ /* 0x000ee20000000a00 */
[----:B0-----:R-:W-:-:S06]  /*0820*/  IMAD.WIDE R4, R0, 0x4, R4 ;  /* 0x0000000400047825 */ /* 0x001fcc00078e0204 */
[----:B------:R-:W4:Y:S01]  /*0830*/  LDG.E R4, desc[UR6][R4.64] ;  /* 0x0000000604047981 */ /* 0x000f22000c1e1900 */
[----:B-1----:R-:W-:-:S06]  /*0840*/  IMAD.WIDE R6, R0, 0x4, R6 ;  /* 0x0000000400067825 */ /* 0x002fcc00078e0206 */
[----:B------:R-:W4:Y:S01]  /*0850*/  LDG.E R7, desc[UR6][R6.64] ;  /* 0x0000000606077981 */ /* 0x000f22000c1e1900 */
[----:B---3--:R-:W-:-:S05]  /*0860*/  IMAD.WIDE R8, R0, 0x4, R8 ;  /* 0x0000000400087825 */ /* 0x008fca00078e0208 */
[----:B------:R-:W4:Y:S01]  /*0870*/  LDG.E R11, desc[UR6][R8.64] ;  /* 0x00000006080b7981 */ /* 0x000f22000c1e1900 */
[----:B------:R-:W-:-:S04]  /*0880*/  IADD3 R0, PT, PT, R0, 0x1, RZ ;  /* 0x0000000100007810 */ /* 0x000fc80007ffe0ff */
[----:B------:R-:W-:Y:S01]  /*0890*/  ISETP.GE.AND P0, PT, R0, UR4, PT ;  /* 0x0000000400007c0c */ /* 0x000fe2000bf06270 */
[----:B----4-:R-:W-:-:S05]  /*08a0*/  FFMA R11, R4, R7, R11 ;  /* 0x00000007040b7223 */ /* 0x010fca000000000b */
[----:B------:R0:W-:Y:S07]  /*08b0*/  STG.E desc[UR6][R8.64], R11 ;  /* 0x0000000b08007986 */ /* 0x0001ee000c101906 */
[----:B------:R-:W-:Y:S05]  /*08c0*/  @P0 BRA `(.L_x_14) ;  /* 0x00000000006c0947 */ /* 0x000fea0003800000 */
[----:B------:R-:W1:Y:S08]  /*08d0*/  LDC.64 R4, c[0x0][0x380] ;  /* 0x0000e000ff047b82 */ /* 0x000e700000000a00 */
[----:B------:R-:W3:Y:S08]  /*08e0*/  LDC.64 R6, c[0x0][0x388] ;  /* 0x0000e200ff067b82 */ /* 0x000ef00000000a00 */
[----:B0-----:R-:W0:Y:S01]  /*08f0*/  LDC.64 R8, c[0x0][0x390] ;  /* 0x0000e400ff087b82 */ /* 0x001e220000000a00 */
[----:B-1----:R-:W-:-:S06]  /*0900*/  IMAD.WIDE R4, R0, 0x4, R4 ;  /* 0x0000000400047825 */ /* 0x002fcc00078e0204 */
[----:B------:R-:W4:Y:S01]  /*0910*/  LDG.E R4, desc[UR6][R4.64] ;  /* 0x0000000604047981 */ /* 0x000f22000c1e1900 */
[----:B---3--:R-:W-:-:S06]  /*0920*/  IMAD.WIDE R6, R0, 0x4, R6 ;  /* 0x0000000400067825 */ /* 0x008fcc00078e0206 */
[----:B------:R-:W4:Y:S01]  /*0930*/  LDG.E R7, desc[UR6][R6.64] ;  /* 0x0000000606077981 */ /* 0x000f22000c1e1900 */
[----:B0-----:R-:W-:-:S05]  /*0940*/  IMAD.WIDE R8, R0, 0x4, R8 ;  /* 0x0000000400087825 */ /* 0x001fca00078e0208 */
[----:B------:R-:W4:Y:S01]  /*0950*/  LDG.E R11, desc[UR6][R8.64] ;  /* 0x00000006080b7981 */ /* 0x000f22000c1e1900 */
[----:B------:R-:W-:Y:S01]  /*0960*/  IADD3 R0, PT, PT, R0, 0x1, RZ ;  /* 0x0000000100007810 */ /* 0x000fe20007ffe0ff */
[----:B----4-:R-:W-:-:S05]  /*0970*/  FFMA R11, R4, R7, R11 ;  /* 0x00000007040b7223 */ /* 0x010fca000000000b */
[----:B------:R0:W-:Y:S02]  /*0980*/  STG.E desc[UR6][R8.64], R11 ;  /* 0x0000000b08007986 */ /* 0x0001e4000c101906 */
.L_x_13:
[----:B------:R-:W-:-:S13]  /*0990*/  ISETP.GE.AND P0, PT, R0, UR4, PT ;  /* 0x0000000400007c0c */ /* 0x000fda000bf06270 */
[----:B------:R-:W-:Y:S05]  /*09a0*/  @P0 BREAK.RELIABLE B1 ;  /* 0x0000000000010942 */ /* 0x000fea0003800100 */
[----:B------:R-:W-:Y:S05]  /*09b0*/  @P0 BRA `(.L_x_15) ;  /* 0x0000000000700947 */ /* 0x000fea0003800000 */
[----:B---3--:R-:W1:Y:S08]  /*09c0*/  LDC.64 R4, c[0x0][0x380] ;  /* 0x0000e000ff047b82 */ /* 0x008e700000000a00 */
[----:B----4-:R-:W3:Y:S08]  /*09d0*/  LDC.64 R6, c[0x0][0x388] ;  /* 0x0000e200ff067b82 */ /* 0x010ef00000000a00 */
        /* <DEDUP_REMOVED lines=10> */
.L_x_14:
[----:B------:R-:W-:-:S13]  /*0a80*/  ISETP.GE.AND P0, PT, R0, UR4, PT ;  /* 0x0000000400007c0c */ /* 0x000fda000bf06270 */
[----:B------:R-:W-:Y:S05]  /*0a90*/  @P0 BREAK.RELIABLE B1 ;  /* 0x0000000000010942 */ /* 0x000fea0003800100 */
[----:B------:R-:W-:Y:S05]  /*0aa0*/  @P0 BRA `(.L_x_15) ;  /* 0x0000000000340947 */ /* 0x000fea0003800000 */
[----:B------:R-:W-:Y:S05]  /*0ab0*/  BSYNC.RELIABLE B1 ;  /* 0x0000000000017941 */ /* 0x000fea0003800100 */
.L_x_12:
[----:B------:R-:W3:Y:S08]  /*0ac0*/  LDC.64 R4, c[0x0][0x380] ;  /* 0x0000e000ff047b82 */ /* 0x000ef00000000a00 */
[----:B------:R-:W4:Y:S08]  /*0ad0*/  LDC.64 R6, c[0x0][0x388] ;  /* 0x0000e200ff067b82 */ /* 0x000f300000000a00 */
[----:B01----:R-:W0:Y:S01]  /*0ae0*/  LDC.64 R8, c[0x0][0x390] ;  /* 0x0000e400ff087b82 */ /* 0x003e220000000a00 */
[----:B---3--:R-:W-:-:S06]  /*0af0*/  IMAD.WIDE R4, R0, 0x4, R4 ;  /* 0x0000000400047825 */ /* 0x008fcc00078e0204 */
[----:B------:R-:W3:Y:S01]  /*0b00*/  LDG.E R4, desc[UR6][R4.64] ;  /* 0x0000000604047981 */ /* 0x000ee2000c1e1900 */
[----:B----4-:R-:W-:-:S06]  /*0b10*/  IMAD.WIDE R6, R0, 0x4, R6 ;  /* 0x0000000400067825 */ /* 0x010fcc00078e0206 */
[----:B------:R-:W3:Y:S01]  /*0b20*/  LDG.E R7, desc[UR6][R6.64] ;  /* 0x0000000606077981 */ /* 0x000ee2000c1e1900 */
[----:B0-----:R-:W-:-:S05]  /*0b30*/  IMAD.WIDE R8, R0, 0x4, R8 ;  /* 0x0000000400087825 */ /* 0x001fca00078e0208 */
[----:B------:R-:W3:Y:S01]  /*0b40*/  LDG.E R11, desc[UR6][R8.64] ;  /* 0x00000006080b7981 */ /* 0x000ee2000c1e1900 */
[----:B------:R-:W-:Y:S01]  /*0b50*/  IADD3 R0, PT, PT, R0, 0x1, RZ ;  /* 0x0000000100007810 */ /* 0x000fe20007ffe0ff */
[----:B---3--:R-:W-:-:S05]  /*0b60*/  FFMA R11, R4, R7, R11 ;  /* 0x00000007040b7223 */ /* 0x008fca000000000b */
[----:B------:R0:W-:Y:S02]  /*0b70*/  STG.E desc[UR6][R8.64], R11 ;  /* 0x0000000b08007986 */ /* 0x0001e4000c101906 */
.L_x_15:
[----:B------:R-:W-:Y:S05]  /*0b80*/  BSYNC.RECONVERGENT B0 ;  /* 0x0000000000007941 */ /* 0x000fea0003800200 */
.L_x_11:
[----:B------:R-:W-:-:S13]  /*0b90*/  ISETP.NE.AND P0, PT, R3, RZ, PT ;  /* 0x000000ff0300720c */ /* 0x000fda0003f05270 */
[----:B------:R-:W-:Y:S05]  /*0ba0*/  @!P0 EXIT ;  /* 0x000000000000894d */ /* 0x000fea0003800000 */
[----:B------:R-:W-:-:S13]  /*0bb0*/  ISETP.NE.AND P0, PT, R3, 0x1, PT ;  /* 0x000000010300780c */ /* 0x000fda0003f05270 */
[----:B------:R-:W-:Y:S05]  /*0bc0*/  @!P0 BRA `(.L_x_16) ;  /* 0x00000000007c8947 */ /* 0x000fea0003800000 */
[----:B------:R-:W5:Y:S01]  /*0bd0*/  LDCU UR4, c[0x0][0x39c] ;  /* 0x00007380ff0477ac */ /* 0x000f620008000800 */
[----:B------:R-:W-:Y:S01]  /*0be0*/  BSSY.RECONVERGENT B0, `(.L_x_16) ;  /* 0x000001d000007945 */ /* 0x000fe20003800200 */
[----:B-----5:R-:W-:-:S13]  /*0bf0*/  ISETP.GE.AND P0, PT, R0, UR4, PT ;  /* 0x0000000400007c0c */ /* 0x020fda000bf06270 */
[----:B------:R-:W-:Y:S05]  /*0c00*/  @P0 BRA `(.L_x_17) ;  /* 0x0000000000680947 */ /* 0x000fea0003800000 */
[----:B---3--:R-:W3:Y:S08]  /*0c10*/  LDC.64 R4, c[0x0][0x380] ;  /* 0x0000e000ff047b82 */ /* 0x008ef00000000a00 */
[----:B----4-:R-:W4:Y:S08]  /*0c20*/  LDC.64 R6, c[0x0][0x388] ;  /* 0x0000e200ff067b82 */ /* 0x010f300000000a00 */
[----:B01----:R-:W0:Y:S01]  /*0c30*/  LDC.64 R8, c[0x0][0x390] ;  /* 0x0000e400ff087b82 */ /* 0x003e220000000a00 */
[----:B---3--:R-:W-:-:S06]  /*0c40*/  IMAD.WIDE R4, R0, 0x4, R4 ;  /* 0x0000000400047825 */ /* 0x008fcc00078e0204 */
[----:B------:R-:W3:Y:S01]  /*0c50*/  LDG.E R4, desc[UR6][R4.64] ;  /* 0x0000000604047981 */ /* 0x000ee2000c1e1900 */
[----:B----4-:R-:W-:-:S06]  /*0c60*/  IMAD.WIDE R6, R0, 0x4, R6 ;  /* 0x0000000400067825 */ /* 0x010fcc00078e0206 */
[----:B------:R-:W3:Y:S01]  /*0c70*/  LDG.E R7, desc[UR6][R6.64] ;  /* 0x0000000606077981 */ /* 0x000ee2000c1e1900 */
[----:B0-----:R-:W-:-:S05]  /*0c80*/  IMAD.WIDE R8, R0, 0x4, R8 ;  /* 0x0000000400087825 */ /* 0x001fca00078e0208 */
[----:B------:R-:W3:Y:S01]  /*0c90*/  LDG.E R3, desc[UR6][R8.64] ;  /* 0x0000000608037981 */ /* 0x000ee2000c1e1900 */
[----:B------:R-:W-:-:S04]  /*0ca0*/  IADD3 R0, PT, PT, R0, 0x1, RZ ;  /* 0x0000000100007810 */ /* 0x000fc80007ffe0ff */
[----:B------:R-:W-:Y:S01]  /*0cb0*/  ISETP.GE.AND P0, PT, R0, UR4, PT ;  /* 0x0000000400007c0c */ /* 0x000fe2000bf06270 */
[----:B---3--:R-:W-:-:S05]  /*0cc0*/  FFMA R3, R4, R7, R3 ;  /* 0x0000000704037223 */ /* 0x008fca0000000003 */
        /* <DEDUP_REMOVED lines=14> */
.L_x_17:
[----:B------:R-:W-:Y:S05]  /*0db0*/  BSYNC.RECONVERGENT B0 ;  /* 0x0000000000007941 */ /* 0x000fea0003800200 */
.L_x_16:
[----:B------:R-:W5:Y:S01]  /*0dc0*/  LDCU UR5, c[0x0][0x39c] ;  /* 0x00007380ff0577ac */ /* 0x000f620008000800 */
[----:B------:R-:W-:Y:S02]  /*0dd0*/  LOP3.LUT R2, R2, 0x1, RZ, 0xc0, !PT ;  /* 0x0000000102027812 */ /* 0x000fe400078ec0ff */
[----:B-----5:R-:W-:-:S04]  /*0de0*/  ISETP.GE.AND P0, PT, R0, UR5, PT ;  /* 0x0000000500007c0c */ /* 0x020fc8000bf06270 */
[----:B------:R-:W-:-:S13]  /*0df0*/  ISETP.NE.U32.OR P0, PT, R2, 0x1, P0 ;  /* 0x000000010200780c */ /* 0x000fda0000705470 */
[----:B------:R-:W-:Y:S05]  /*0e00*/  @P0 EXIT ;  /* 0x000000000000094d */ /* 0x000fea0003800000 */
[----:B0-----:R-:W0:Y:S08]  /*0e10*/  LDC.64 R2, c[0x0][0x380] ;  /* 0x0000e000ff027b82 */ /* 0x001e300000000a00 */
[----:B---3--:R-:W3:Y:S08]  /*0e20*/  LDC.64 R4, c[0x0][0x388] ;  /* 0x0000e200ff047b82 */ /* 0x008ef00000000a00 */
[----:B----4-:R-:W4:Y:S01]  /*0e30*/  LDC.64 R6, c[0x0][0x390] ;  /* 0x0000e400ff067b82 */ /* 0x010f220000000a00 */
[----:B0-----:R-:W-:-:S06]  /*0e40*/  IMAD.WIDE R2, R0, 0x4, R2 ;  /* 0x0000000400027825 */ /* 0x001fcc00078e0202 */
[----:B------:R-:W5:Y:S01]  /*0e50*/  LDG.E R2, desc[UR6][R2.64] ;  /* 0x0000000602027981 */ /* 0x000f62000c1e1900 */
[----:B---3--:R-:W-:-:S06]  /*0e60*/  IMAD.WIDE R4, R0, 0x4, R4 ;  /* 0x0000000400047825 */ /* 0x008fcc00078e0204 */
[----:B------:R-:W5:Y:S01]  /*0e70*/  LDG.E R5, desc[UR6][R4.64] ;  /* 0x0000000604057981 */ /* 0x000f62000c1e1900 */
[----:B----4-:R-:W-:-:S05]  /*0e80*/  IMAD.WIDE R6, R0, 0x4, R6 ;  /* 0x0000000400067825 */ /* 0x010fca00078e0206 */
[----:B-1----:R-:W5:Y:S02]  /*0e90*/  LDG.E R9, desc[UR6][R6.64] ;  /* 0x0000000606097981 */ /* 0x002f64000c1e1900 */
[----:B-----5:R-:W-:-:S05]  /*0ea0*/  FFMA R9, R2, R5, R9 ;  /* 0x0000000502097223 */ /* 0x020fca0000000009 */
[----:B------:R-:W-:Y:S01]  /*0eb0*/  STG.E desc[UR6][R6.64], R9 ;  /* 0x0000000906007986 */ /* 0x000fe2000c101906 */
[----:B------:R-:W-:Y:S05]  /*0ec0*/  EXIT ;  /* 0x000000000000794d */ /* 0x000fea0003800000 */
.L_x_18:
[----:B------:R-:W-:-:S00]  /*0ed0*/  BRA `(.L_x_18) ;  /* 0xfffffffc00fc7947 */ /* 0x000fc0000383ffff */
[----:B------:R-:W-:-:S00]  /*0ee0*/  NOP ;  /* 0x0000000000007918 */ /* 0x000fc00000000000 */
        /* <DEDUP_REMOVED lines=9> */
.L_x_19:


//--------------------- .nv.shared.reserved.0     --------------------------
	.section	.nv.shared.reserved.0,"aw",@nobits
	.weak		__nv_reservedSMEM_offset_0_alias
	.size		__nv_reservedSMEM_offset_0_alias, 0, 64
	.other		__nv_reservedSMEM_offset_0_alias,@"STO_CUDA_RESERVED_SHARED STV_DEFAULT"
__nv_reservedSMEM_offset_0_alias:
	.zero		0
	.zero		64


//--------------------- .nv.constant0._Z6vecGPUPfS_S_ii --------------------------
	.section	.nv.constant0._Z6vecGPUPfS_S_ii,"a",@progbits
	.sectionflags	@""
	.align	4
.nv.constant0._Z6vecGPUPfS_S_ii:
	.zero		928


//--------------------- SYMBOLS --------------------------

	.type		.nv.reservedSmem.offset0,@object
	.size		.nv.reservedSmem.offset0,0x4
